//
// Generated by NVIDIA NVVM Compiler
//
// Compiler Build ID: CL-36424714
// Cuda compilation tools, release 13.0, V13.0.88
// Based on NVVM 20.0.0
//

.version 9.0
.target sm_100
.address_size 64

	// .globl	kernmulRSymm

.visible .entry kernmulRSymm(
	.param .u64 .ptr .align 1 kernmulRSymm_param_0,
	.param .u64 .ptr .align 1 kernmulRSymm_param_1,
	.param .u64 .ptr .align 1 kernmulRSymm_param_2,
	.param .u64 .ptr .align 1 kernmulRSymm_param_3,
	.param .u64 .ptr .align 1 kernmulRSymm_param_4,
	.param .u64 .ptr .align 1 kernmulRSymm_param_5,
	.param .u64 .ptr .align 1 kernmulRSymm_param_6,
	.param .u64 .ptr .align 1 kernmulRSymm_param_7,
	.param .u64 .ptr .align 1 kernmulRSymm_param_8,
	.param .u32 kernmulRSymm_param_9
)
{
	.reg .pred 	%p<8>;
	.reg .b32 	%r<10>;
	.reg .b32 	%f<49>;
	.reg .b64 	%rd<36>;

	ld.param.u64 	%rd5, [kernmulRSymm_param_1];
	ld.param.u64 	%rd6, [kernmulRSymm_param_2];
	ld.param.u64 	%rd7, [kernmulRSymm_param_3];
	ld.param.u64 	%rd8, [kernmulRSymm_param_4];
	ld.param.u64 	%rd9, [kernmulRSymm_param_5];
	ld.param.u64 	%rd10, [kernmulRSymm_param_6];
	ld.param.u64 	%rd11, [kernmulRSymm_param_7];
	ld.param.u64 	%rd12, [kernmulRSymm_param_8];
	ld.param.u32 	%r2, [kernmulRSymm_param_9];
	mov.u32 	%r3, %ctaid.y;
	mov.u32 	%r4, %nctaid.x;
	mov.u32 	%r5, %ctaid.x;
	mad.lo.s32 	%r6, %r3, %r4, %r5;
	mov.u32 	%r7, %ntid.x;
	mov.u32 	%r8, %tid.x;
	mad.lo.s32 	%r1, %r6, %r7, %r8;
	setp.ge.s32 	%p1, %r1, %r2;
	@%p1 bra 	$L__BB0_14;
	ld.param.u64 	%rd35, [kernmulRSymm_param_0];
	shl.b32 	%r9, %r1, 1;
	cvta.to.global.u64 	%rd13, %rd35;
	cvta.to.global.u64 	%rd14, %rd5;
	cvta.to.global.u64 	%rd15, %rd6;
	mul.wide.s32 	%rd16, %r9, 4;
	add.s64 	%rd1, %rd13, %rd16;
	ld.global.f32 	%f1, [%rd1];
	ld.global.f32 	%f2, [%rd1+4];
	add.s64 	%rd2, %rd14, %rd16;
	ld.global.f32 	%f3, [%rd2];
	ld.global.f32 	%f4, [%rd2+4];
	add.s64 	%rd3, %rd15, %rd16;
	ld.global.f32 	%f5, [%rd3];
	ld.global.f32 	%f6, [%rd3+4];
	setp.eq.s64 	%p2, %rd7, 0;
	mov.f32 	%f43, 0f00000000;
	@%p2 bra 	$L__BB0_3;
	cvta.to.global.u64 	%rd17, %rd7;
	mul.wide.s32 	%rd18, %r1, 4;
	add.s64 	%rd19, %rd17, %rd18;
	ld.global.nc.f32 	%f43, [%rd19];
$L__BB0_3:
	setp.eq.s64 	%p3, %rd8, 0;
	mov.f32 	%f44, 0f00000000;
	@%p3 bra 	$L__BB0_5;
	cvta.to.global.u64 	%rd20, %rd8;
	mul.wide.s32 	%rd21, %r1, 4;
	add.s64 	%rd22, %rd20, %rd21;
	ld.global.nc.f32 	%f44, [%rd22];
$L__BB0_5:
	setp.eq.s64 	%p4, %rd9, 0;
	mov.f32 	%f45, 0f00000000;
	@%p4 bra 	$L__BB0_7;
	cvta.to.global.u64 	%rd23, %rd9;
	mul.wide.s32 	%rd24, %r1, 4;
	add.s64 	%rd25, %rd23, %rd24;
	ld.global.nc.f32 	%f45, [%rd25];
$L__BB0_7:
	setp.eq.s64 	%p5, %rd10, 0;
	mov.f32 	%f46, 0f00000000;
	@%p5 bra 	$L__BB0_9;
	cvta.to.global.u64 	%rd26, %rd10;
	mul.wide.s32 	%rd27, %r1, 4;
	add.s64 	%rd28, %rd26, %rd27;
	ld.global.nc.f32 	%f46, [%rd28];
$L__BB0_9:
	setp.eq.s64 	%p6, %rd11, 0;
	mov.f32 	%f47, 0f00000000;
	@%p6 bra 	$L__BB0_11;
	cvta.to.global.u64 	%rd29, %rd11;
	mul.wide.s32 	%rd30, %r1, 4;
	add.s64 	%rd31, %rd29, %rd30;
	ld.global.nc.f32 	%f47, [%rd31];
$L__BB0_11:
	setp.eq.s64 	%p7, %rd12, 0;
	mov.f32 	%f48, 0f00000000;
	@%p7 bra 	$L__BB0_13;
	cvta.to.global.u64 	%rd32, %rd12;
	mul.wide.s32 	%rd33, %r1, 4;
	add.s64 	%rd34, %rd32, %rd33;
	ld.global.nc.f32 	%f48, [%rd34];
$L__BB0_13:
	mul.f32 	%f25, %f3, %f48;
	fma.rn.f32 	%f26, %f1, %f43, %f25;
	fma.rn.f32 	%f27, %f5, %f47, %f26;
	st.global.f32 	[%rd1], %f27;
	mul.f32 	%f28, %f4, %f48;
	fma.rn.f32 	%f29, %f2, %f43, %f28;
	fma.rn.f32 	%f30, %f6, %f47, %f29;
	st.global.f32 	[%rd1+4], %f30;
	mul.f32 	%f31, %f1, %f48;
	fma.rn.f32 	%f32, %f3, %f44, %f31;
	fma.rn.f32 	%f33, %f5, %f46, %f32;
	st.global.f32 	[%rd2], %f33;
	mul.f32 	%f34, %f2, %f48;
	fma.rn.f32 	%f35, %f4, %f44, %f34;
	fma.rn.f32 	%f36, %f6, %f46, %f35;
	st.global.f32 	[%rd2+4], %f36;
	mul.f32 	%f37, %f1, %f47;
	fma.rn.f32 	%f38, %f3, %f46, %f37;
	fma.rn.f32 	%f39, %f5, %f45, %f38;
	st.global.f32 	[%rd3], %f39;
	mul.f32 	%f40, %f2, %f47;
	fma.rn.f32 	%f41, %f4, %f46, %f40;
	fma.rn.f32 	%f42, %f6, %f45, %f41;
	st.global.f32 	[%rd3+4], %f42;
$L__BB0_14:
	ret;

}


// ===== COMPILED SASS (sm_100) =====

	.target	sm_100

	.elftype	@"ET_EXEC"


//--------------------- .note.nv.tkinfo           --------------------------
	.section	.note.nv.tkinfo,"",@"SHT_NOTE"
	.sectionflags	@"SHF_NOTE_NV_TKINFO"
	.tkinfo
        /*0018*/ 	.word	0x00000002
        /*0030*/ 	.string	""
        /*0030*/ 	.string	"ptxas"
        /*0030*/ 	.string	"Cuda compilation tools, release 13.0, V13.0.88"
        /*0030*/ 	.string	"Build cuda_13.0.r13.0/compiler.36424714_0"
        /*0030*/ 	.string	"-arch sm_100 -m 64 "



//--------------------- .note.nv.cuinfo           --------------------------
	.section	.note.nv.cuinfo,"",@"SHT_NOTE"
	.sectionflags	@"SHF_NOTE_NV_CUINFO"
        /*0018*/ 	.short	0x0002
        /*001a*/ 	.short	0x0064
        /*001c*/ 	.short	0x0082
	.zero		2


//--------------------- .nv.info                  --------------------------
	.section	.nv.info,"",@"SHT_CUDA_INFO"
	.align	4


	//----- nvinfo : EIATTR_REGCOUNT
	.align		4
        /*0000*/ 	.byte	0x04, 0x2f
        /*0002*/ 	.short	(.L_1 - .L_0)
	.align		4
.L_0:
        /*0004*/ 	.word	index@(kernmulRSymm)
        /*0008*/ 	.word	0x00000020


	//----- nvinfo : EIATTR_FRAME_SIZE
	.align		4
.L_1:
        /*000c*/ 	.byte	0x04, 0x11
        /*000e*/ 	.short	(.L_3 - .L_2)
	.align		4
.L_2:
        /*0010*/ 	.word	index@(kernmulRSymm)
        /*0014*/ 	.word	0x00000000


	//----- nvinfo : EIATTR_MIN_STACK_SIZE
	.align		4
.L_3:
        /*0018*/ 	.byte	0x04, 0x12
        /*001a*/ 	.short	(.L_5 - .L_4)
	.align		4
.L_4:
        /*001c*/ 	.word	index@(kernmulRSymm)
        /*0020*/ 	.word	0x00000000
.L_5:


//--------------------- .nv.compat                --------------------------
	.section	.nv.compat,"",@"SHT_CUDA_COMPAT_INFO"
	.align	4
        /*0000*/ 	.byte	0x02, 0x09, 0x00, 0x00, 0x02, 0x02, 0x01, 0x00, 0x02, 0x05, 0x05, 0x00, 0x03, 0x07, 0x01, 0x01
        /*0010*/ 	.byte	0x02, 0x03, 0x00, 0x00, 0x02, 0x06, 0x01, 0x00, 0x04, 0x0b, 0x08, 0x00, 0x09, 0x00, 0x00, 0x00
        /*0020*/ 	.byte	0x00, 0x00, 0x00, 0x00


//--------------------- .nv.info.kernmulRSymm     --------------------------
	.section	.nv.info.kernmulRSymm,"",@"SHT_CUDA_INFO"
	.sectionflags	@""
	.align	4


	//----- nvinfo : EIATTR_CUDA_API_VERSION
	.align		4
        /*0000*/ 	.byte	0x04, 0x37
        /*0002*/ 	.short	(.L_7 - .L_6)
.L_6:
        /*0004*/ 	.word	0x00000082


	//----- nvinfo : EIATTR_KPARAM_INFO
	.align		4
.L_7:
        /*0008*/ 	.byte	0x04, 0x17
        /*000a*/ 	.short	(.L_9 - .L_8)
.L_8:
        /*000c*/ 	.word	0x00000000
        /*0010*/ 	.short	0x0009
        /*0012*/ 	.short	0x0048
        /*0014*/ 	.byte	0x00, 0xf0, 0x11, 0x00


	//----- nvinfo : EIATTR_KPARAM_INFO
	.align		4
.L_9:
        /*0018*/ 	.byte	0x04, 0x17
        /*001a*/ 	.short	(.L_11 - .L_10)
.L_10:
        /*001c*/ 	.word	0x00000000
        /*0020*/ 	.short	0x0008
        /*0022*/ 	.short	0x0040
        /*0024*/ 	.byte	0x00, 0xf5, 0x21, 0x00


	//----- nvinfo : EIATTR_KPARAM_INFO
	.align		4
.L_11:
        /*0028*/ 	.byte	0x04, 0x17
        /*002a*/ 	.short	(.L_13 - .L_12)
.L_12:
        /*002c*/ 	.word	0x00000000
        /*0030*/ 	.short	0x0007
        /*0032*/ 	.short	0x0038
        /*0034*/ 	.byte	0x00, 0xf5, 0x21, 0x00


	//----- nvinfo : EIATTR_KPARAM_INFO
	.align		4
.L_13:
        /*0038*/ 	.byte	0x04, 0x17
        /*003a*/ 	.short	(.L_15 - .L_14)
.L_14:
        /*003c*/ 	.word	0x00000000
        /*0040*/ 	.short	0x0006
        /*0042*/ 	.short	0x0030
        /*0044*/ 	.byte	0x00, 0xf5, 0x21, 0x00


	//----- nvinfo : EIATTR_KPARAM_INFO
	.align		4
.L_15:
        /*0048*/ 	.byte	0x04, 0x17
        /*004a*/ 	.short	(.L_17 - .L_16)
.L_16:
        /*004c*/ 	.word	0x00000000
        /*0050*/ 	.short	0x0005
        /*0052*/ 	.short	0x0028
        /*0054*/ 	.byte	0x00, 0xf5, 0x21, 0x00


	//----- nvinfo : EIATTR_KPARAM_INFO
	.align		4
.L_17:
        /*0058*/ 	.byte	0x04, 0x17
        /*005a*/ 	.short	(.L_19 - .L_18)
.L_18:
        /*005c*/ 	.word	0x00000000
        /*0060*/ 	.short	0x0004
        /*0062*/ 	.short	0x0020
        /*0064*/ 	.byte	0x00, 0xf5, 0x21, 0x00


	//----- nvinfo : EIATTR_KPARAM_INFO
	.align		4
.L_19:
        /*0068*/ 	.byte	0x04, 0x17
        /*006a*/ 	.short	(.L_21 - .L_20)
.L_20:
        /*006c*/ 	.word	0x00000000
        /*0070*/ 	.short	0x0003
        /*0072*/ 	.short	0x0018
        /*0074*/ 	.byte	0x00, 0xf5, 0x21, 0x00


	//----- nvinfo : EIATTR_KPARAM_INFO
	.align		4
.L_21:
        /*0078*/ 	.byte	0x04, 0x17
        /*007a*/ 	.short	(.L_23 - .L_22)
.L_22:
        /*007c*/ 	.word	0x00000000
        /*0080*/ 	.short	0x0002
        /*0082*/ 	.short	0x0010
        /*0084*/ 	.byte	0x00, 0xf5, 0x21, 0x00


	//----- nvinfo : EIATTR_KPARAM_INFO
	.align		4
.L_23:
        /*0088*/ 	.byte	0x04, 0x17
        /*008a*/ 	.short	(.L_25 - .L_24)
.L_24:
        /*008c*/ 	.word	0x00000000
        /*0090*/ 	.short	0x0001
        /*0092*/ 	.short	0x0008
        /*0094*/ 	.byte	0x00, 0xf5, 0x21, 0x00


	//----- nvinfo : EIATTR_KPARAM_INFO
	.align		4
.L_25:
        /*0098*/ 	.byte	0x04, 0x17
        /*009a*/ 	.short	(.L_27 - .L_26)
.L_26:
        /*009c*/ 	.word	0x00000000
        /*00a0*/ 	.short	0x0000
        /*00a2*/ 	.short	0x0000
        /*00a4*/ 	.byte	0x00, 0xf5, 0x21, 0x00


	//----- nvinfo : EIATTR_SPARSE_MMA_MASK
	.align		4
.L_27:
        /*00a8*/ 	.byte	0x03, 0x50
        /*00aa*/ 	.short	0x0000


	//----- nvinfo : EIATTR_MAXREG_COUNT
	.align		4
        /*00ac*/ 	.byte	0x03, 0x1b
        /*00ae*/ 	.short	0x00ff


	//----- nvinfo : EIATTR_MERCURY_ISA_VERSION
	.align		4
        /*00b0*/ 	.byte	0x03, 0x5f
        /*00b2*/ 	.short	0x0101


	//----- nvinfo : EIATTR_VRC_CTA_INIT_COUNT
	.align		4
        /*00b4*/ 	.byte	0x02, 0x4a
	.zero		1
	.zero		1


	//----- nvinfo : EIATTR_EXIT_INSTR_OFFSETS
	.align		4
        /*00b8*/ 	.byte	0x04, 0x1c
        /*00ba*/ 	.short	(.L_29 - .L_28)


	//   ....[0]....
.L_28:
        /*00bc*/ 	.word	0x000000a0


	//   ....[1]....
        /*00c0*/ 	.word	0x000005b0


	//----- nvinfo : EIATTR_CBANK_PARAM_SIZE
	.align		4
.L_29:
        /*00c4*/ 	.byte	0x03, 0x19
        /*00c6*/ 	.short	0x004c


	//----- nvinfo : EIATTR_PARAM_CBANK
	.align		4
        /*00c8*/ 	.byte	0x04, 0x0a
        /*00ca*/ 	.short	(.L_31 - .L_30)
	.align		4
.L_30:
        /*00cc*/ 	.word	index@(.nv.constant0.kernmulRSymm)
        /*00d0*/ 	.short	0x0380
        /*00d2*/ 	.short	0x004c


	//----- nvinfo : EIATTR_SW_WAR
	.align		4
.L_31:
        /*00d4*/ 	.byte	0x04, 0x36
        /*00d6*/ 	.short	(.L_33 - .L_32)
.L_32:
        /*00d8*/ 	.word	0x00000008
.L_33:


//--------------------- .nv.callgraph             --------------------------
	.section	.nv.callgraph,"",@"SHT_CUDA_CALLGRAPH"
	.align	4
	.sectionentsize	8
	.align		4
        /*0000*/ 	.word	0x00000000
	.align		4
        /*0004*/ 	.word	0xffffffff
	.align		4
        /*0008*/ 	.word	0x00000000
	.align		4
        /*000c*/ 	.word	0xfffffffe
	.align		4
        /*0010*/ 	.word	0x00000000
	.align		4
        /*0014*/ 	.word	0xfffffffd
	.align		4
        /*0018*/ 	.word	0x00000000
	.align		4
        /*001c*/ 	.word	0xfffffffc


//--------------------- .text.kernmulRSymm        --------------------------
	.section	.text.kernmulRSymm,"ax",@progbits
	.align	128
        .global         kernmulRSymm
        .type           kernmulRSymm,@function
        .size           kernmulRSymm,(.L_x_1 - kernmulRSymm)
        .other          kernmulRSymm,@"STO_CUDA_ENTRY STV_DEFAULT"
kernmulRSymm:
.text.kernmulRSymm:
[----:B------:R-:W-:Y:S01]  /*0000*/  LDC R1, c[0x0][0x37c] ;  /* 0x0000df00ff017b82 */ /* 0x000fe20000000800 */
[----:B------:R-:W0:Y:S07]  /*0010*/  S2R R0, SR_TID.X ;  /* 0x0000000000007919 */ /* 0x000e2e0000002100 */
[----:B------:R-:W-:Y:S01]  /*0020*/  S2UR UR4, SR_CTAID.Y ;  /* 0x00000000000479c3 */ /* 0x000fe20000002600 */
[----:B------:R-:W1:Y:S01]  /*0030*/  LDCU UR5, c[0x0][0x370] ;  /* 0x00006e00ff0577ac */ /* 0x000e620008000800 */
[----:B------:R-:W2:Y:S06]  /*0040*/  LDCU UR7, c[0x0][0x3c8] ;  /* 0x00007900ff0777ac */ /* 0x000eac0008000800 */
[----:B------:R-:W1:Y:S08]  /*0050*/  S2UR UR6, SR_CTAID.X ;  /* 0x00000000000679c3 */ /* 0x000e700000002500 */
[----:B------:R-:W0:Y:S01]  /*0060*/  LDC R19, c[0x0][0x360] ;  /* 0x0000d800ff137b82 */ /* 0x000e220000000800 */
[----:B-1----:R-:W-:-:S06]  /*0070*/  UIMAD UR4, UR4, UR5, UR6 ;  /* 0x00000005040472a4 */ /* 0x002fcc000f8e0206 */
[----:B0-----:R-:W-:-:S05]  /*0080*/  IMAD R19, R19, UR4, R0 ;  /* 0x0000000413137c24 */ /* 0x001fca000f8e0200 */
[----:B--2---:R-:W-:-:S13]  /*0090*/  ISETP.GE.AND P0, PT, R19, UR7, PT ;  /* 0x0000000713007c0c */ /* 0x004fda000bf06270 */
[----:B------:R-:W-:Y:S05]  /*00a0*/  @P0 EXIT ;  /* 0x000000000000094d */ /* 0x000fea0003800000 */
[----:B------:R-:W0:Y:S01]  /*00b0*/  LDCU.64 UR14, c[0x0][0x3c0] ;  /* 0x00007800ff0e77ac */ /* 0x000e220008000a00 */
[----:B------:R-:W1:Y:S01]  /*00c0*/  LDC.64 R14, c[0x0][0x388] ;  /* 0x0000e200ff0e7b82 */ /* 0x000e620000000a00 */
[----:B------:R-:W-:Y:S01]  /*00d0*/  SHF.L.U32 R21, R19, 0x1, RZ ;  /* 0x0000000113157819 */ /* 0x000fe200000006ff */
[----:B------:R-:W-:Y:S01]  /*00e0*/  HFMA2 R20, -RZ, RZ, 0, 0 ;  /* 0x00000000ff147431 */ /* 0x000fe200000001ff */
[----:B------:R-:W2:Y:S01]  /*00f0*/  LDCU.64 UR4, c[0x0][0x398] ;  /* 0x00007300ff0477ac */ /* 0x000ea20008000a00 */
[----:B------:R-:W-:Y:S01]  /*0100*/  HFMA2 R0, -RZ, RZ, 0, 0 ;  /* 0x00000000ff007431 */ /* 0x000fe200000001ff */
[----:B------:R-:W-:Y:S01]  /*0110*/  MOV R18, RZ ;  /* 0x000000ff00127202 */ /* 0x000fe20000000f00 */
[----:B------:R-:W3:Y:S02]  /*0120*/  LDCU.64 UR12, c[0x0][0x3b8] ;  /* 0x00007700ff0c77ac */ /* 0x000ee40008000a00 */
[----:B------:R-:W4:Y:S01]  /*0130*/  LDC.64 R16, c[0x0][0x380] ;  /* 0x0000e000ff107b82 */ /* 0x000f220000000a00 */
[----:B------:R-:W5:Y:S01]  /*0140*/  LDCU.64 UR6, c[0x0][0x3a0] ;  /* 0x00007400ff0677ac */ /* 0x000f620008000a00 */
[----:B------:R-:W5:Y:S06]  /*0150*/  LDCU.64 UR10, c[0x0][0x3b0] ;  /* 0x00007600ff0a77ac */ /* 0x000f6c0008000a00 */
[----:B------:R-:W4:Y:S01]  /*0160*/  LDC.64 R4, c[0x0][0x390] ;  /* 0x0000e400ff047b82 */ /* 0x000f220000000a00 */
[----:B0-----:R-:W-:Y:S01]  /*0170*/  ISETP.NE.U32.AND P2, PT, RZ, UR14, PT ;  /* 0x0000000eff007c0c */ /* 0x001fe2000bf45070 */
[----:B------:R-:W0:Y:S01]  /*0180*/  LDCU.64 UR8, c[0x0][0x3a8] ;  /* 0x00007500ff0877ac */ /* 0x000e220008000a00 */
[----:B--2---:R-:W-:-:S02]  /*0190*/  ISETP.NE.U32.AND P0, PT, RZ, UR4, PT ;  /* 0x00000004ff007c0c */ /* 0x004fc4000bf05070 */
[----:B------:R-:W-:Y:S01]  /*01a0*/  ISETP.NE.AND.EX P2, PT, RZ, UR15, PT, P2 ;  /* 0x0000000fff007c0c */ /* 0x000fe2000bf45320 */
[----:B-1----:R-:W-:Y:S01]  /*01b0*/  IMAD.WIDE R14, R21, 0x4, R14 ;  /* 0x00000004150e7825 */ /* 0x002fe200078e020e */
[----:B---3--:R-:W-:Y:S02]  /*01c0*/  ISETP.NE.U32.AND P1, PT, RZ, UR12, PT ;  /* 0x0000000cff007c0c */ /* 0x008fe4000bf25070 */
[----:B------:R-:W-:Y:S01]  /*01d0*/  ISETP.NE.AND.EX P0, PT, RZ, UR5, PT, P0 ;  /* 0x00000005ff007c0c */ /* 0x000fe2000bf05300 */
[----:B------:R-:W1:Y:S01]  /*01e0*/  LDCU.64 UR4, c[0x0][0x358] ;  /* 0x00006b00ff0477ac */ /* 0x000e620008000a00 */
[----:B------:R-:W-:Y:S02]  /*01f0*/  ISETP.NE.AND.EX P1, PT, RZ, UR13, PT, P1 ;  /* 0x0000000dff007c0c */ /* 0x000fe4000bf25310 */
[----:B-----5:R-:W-:Y:S02]  /*0200*/  ISETP.NE.U32.AND P4, PT, RZ, UR6, PT ;  /* 0x00000006ff007c0c */ /* 0x020fe4000bf85070 */
[----:B------:R-:W-:-:S02]  /*0210*/  ISETP.NE.U32.AND P3, PT, RZ, UR10, PT ;  /* 0x0000000aff007c0c */ /* 0x000fc4000bf65070 */
[----:B------:R-:W-:Y:S01]  /*0220*/  ISETP.NE.AND.EX P4, PT, RZ, UR7, PT, P4 ;  /* 0x00000007ff007c0c */ /* 0x000fe2000bf85340 */
[----:B------:R-:W2:Y:S01]  /*0230*/  @P2 LDC.64 R12, c[0x0][0x3c0] ;  /* 0x0000f000ff0c2b82 */ /* 0x000ea20000000a00 */
[----:B------:R-:W-:Y:S02]  /*0240*/  ISETP.NE.AND.EX P3, PT, RZ, UR11, PT, P3 ;  /* 0x0000000bff007c0c */ /* 0x000fe4000bf65330 */
[----:B0-----:R-:W-:-:S04]  /*0250*/  ISETP.NE.U32.AND P5, PT, RZ, UR8, PT ;  /* 0x00000008ff007c0c */ /* 0x001fc8000bfa5070 */
[----:B------:R-:W-:Y:S01]  /*0260*/  ISETP.NE.AND.EX P5, PT, RZ, UR9, PT, P5 ;  /* 0x00000009ff007c0c */ /* 0x000fe2000bfa5350 */
[----:B------:R-:W0:Y:S01]  /*0270*/  @P0 LDC.64 R22, c[0x0][0x398] ;  /* 0x0000e600ff160b82 */ /* 0x000e220000000a00 */
[----:B----4-:R-:W-:-:S04]  /*0280*/  IMAD.WIDE R16, R21, 0x4, R16 ;  /* 0x0000000415107825 */ /* 0x010fc800078e0210 */
[----:B------:R-:W-:Y:S01]  /*0290*/  HFMA2 R26, -RZ, RZ, 0, 0 ;  /* 0x00000000ff1a7431 */ /* 0x000fe200000001ff */
[----:B-1----:R-:W3:Y:S01]  /*02a0*/  LDG.E R25, desc[UR4][R14.64] ;  /* 0x000000040e197981 */ /* 0x002ee2000c1e1900 */
[----:B------:R-:W-:-:S03]  /*02b0*/  MOV R24, RZ ;  /* 0x000000ff00187202 */ /* 0x000fc60000000f00 */
[----:B------:R-:W4:Y:S01]  /*02c0*/  LDG.E R27, desc[UR4][R16.64] ;  /* 0x00000004101b7981 */ /* 0x000f22000c1e1900 */
[----:B------:R-:W1:Y:S03]  /*02d0*/  @P1 LDC.64 R10, c[0x0][0x3b8] ;  /* 0x0000ee00ff0a1b82 */ /* 0x000e660000000a00 */
[----:B------:R-:W5:Y:S05]  /*02e0*/  LDG.E R29, desc[UR4][R14.64+0x4] ;  /* 0x000004040e1d7981 */ /* 0x000f6a000c1e1900 */
[----:B------:R-:W1:Y:S01]  /*02f0*/  @P4 LDC.64 R6, c[0x0][0x3a0] ;  /* 0x0000e800ff064b82 */ /* 0x000e620000000a00 */
[----:B--2---:R-:W-:-:S05]  /*0300*/  @P2 IMAD.WIDE R12, R19, 0x4, R12 ;  /* 0x00000004130c2825 */ /* 0x004fca00078e020c */
[----:B------:R-:W3:Y:S02]  /*0310*/  @P2 LDG.E.CONSTANT R20, desc[UR4][R12.64] ;  /* 0x000000040c142981 */ /* 0x000ee4000c1e9900 */
[----:B------:R-:W2:Y:S01]  /*0320*/  @P3 LDC.64 R8, c[0x0][0x3b0] ;  /* 0x0000ec00ff083b82 */ /* 0x000ea20000000a00 */
[----:B0-----:R-:W-:-:S05]  /*0330*/  @P0 IMAD.WIDE R22, R19, 0x4, R22 ;  /* 0x0000000413160825 */ /* 0x001fca00078e0216 */
[----:B------:R-:W5:Y:S02]  /*0340*/  @P0 LDG.E.CONSTANT R0, desc[UR4][R22.64] ;  /* 0x0000000416000981 */ /* 0x000f64000c1e9900 */
[----:B------:R-:W0:Y:S01]  /*0350*/  @P5 LDC.64 R2, c[0x0][0x3a8] ;  /* 0x0000ea00ff025b82 */ /* 0x000e220000000a00 */
[----:B-1----:R-:W-:-:S05]  /*0360*/  @P1 IMAD.WIDE R10, R19, 0x4, R10 ;  /* 0x00000004130a1825 */ /* 0x002fca00078e020a */
[----:B------:R1:W5:Y:S01]  /*0370*/  @P1 LDG.E.CONSTANT R18, desc[UR4][R10.64] ;  /* 0x000000040a121981 */ /* 0x000362000c1e9900 */
[----:B------:R-:W-:-:S03]  /*0380*/  @P4 IMAD.WIDE R6, R19, 0x4, R6 ;  /* 0x0000000413064825 */ /* 0x000fc600078e0206 */
[----:B------:R-:W5:Y:S01]  /*0390*/  LDG.E R23, desc[UR4][R16.64+0x4] ;  /* 0x0000040410177981 */ /* 0x000f62000c1e1900 */
[----:B------:R-:W-:-:S03]  /*03a0*/  IMAD.WIDE R4, R21, 0x4, R4 ;  /* 0x0000000415047825 */ /* 0x000fc600078e0204 */
[----:B------:R5:W5:Y:S01]  /*03b0*/  @P4 LDG.E.CONSTANT R24, desc[UR4][R6.64] ;  /* 0x0000000406184981 */ /* 0x000b62000c1e9900 */
[C---:B--2---:R-:W-:Y:S01]  /*03c0*/  @P3 IMAD.WIDE R8, R19.reuse, 0x4, R8 ;  /* 0x0000000413083825 */ /* 0x044fe200078e0208 */
[----:B-1----:R-:W-:Y:S02]  /*03d0*/  MOV R10, RZ ;  /* 0x000000ff000a7202 */ /* 0x002fe40000000f00 */
[----:B------:R-:W2:Y:S04]  /*03e0*/  LDG.E R13, desc[UR4][R4.64] ;  /* 0x00000004040d7981 */ /* 0x000ea8000c1e1900 */
[----:B------:R-:W2:Y:S01]  /*03f0*/  @P3 LDG.E.CONSTANT R26, desc[UR4][R8.64] ;  /* 0x00000004081a3981 */ /* 0x000ea2000c1e9900 */
[----:B0-----:R-:W-:-:S03]  /*0400*/  @P5 IMAD.WIDE R2, R19, 0x4, R2 ;  /* 0x0000000413025825 */ /* 0x001fc600078e0202 */
[----:B------:R-:W2:Y:S04]  /*0410*/  LDG.E R11, desc[UR4][R4.64+0x4] ;  /* 0x00000404040b7981 */ /* 0x000ea8000c1e1900 */
[----:B------:R2:W2:Y:S01]  /*0420*/  @P5 LDG.E.CONSTANT R10, desc[UR4][R2.64] ;  /* 0x00000004020a5981 */ /* 0x0004a2000c1e9900 */
[-C--:B---3--:R-:W-:Y:S01]  /*0430*/  FMUL R12, R25, R20.reuse ;  /* 0x00000014190c7220 */ /* 0x088fe20000400000 */
[-C--:B----4-:R-:W-:Y:S01]  /*0440*/  FMUL R22, R27, R20.reuse ;  /* 0x000000141b167220 */ /* 0x090fe20000400000 */
[----:B-----5:R-:W-:Y:S02]  /*0450*/  FMUL R6, R29, R20 ;  /* 0x000000141d067220 */ /* 0x020fe40000400000 */
[C---:B------:R-:W-:Y:S01]  /*0460*/  FFMA R12, R27.reuse, R0, R12 ;  /* 0x000000001b0c7223 */ /* 0x040fe2000000000c */
[----:B------:R-:W-:Y:S01]  /*0470*/  FMUL R27, R27, R18 ;  /* 0x000000121b1b7220 */ /* 0x000fe20000400000 */
[C---:B------:R-:W-:Y:S01]  /*0480*/  FMUL R20, R23.reuse, R20 ;  /* 0x0000001417147220 */ /* 0x040fe20000400000 */
[C---:B------:R-:W-:Y:S01]  /*0490*/  FMUL R7, R23.reuse, R18 ;  /* 0x0000001217077220 */ /* 0x040fe20000400000 */
[----:B------:R-:W-:Y:S01]  /*04a0*/  FFMA R6, R23, R0, R6 ;  /* 0x0000000017067223 */ /* 0x000fe20000000006 */
[-C--:B------:R-:W-:Y:S01]  /*04b0*/  FFMA R22, R25, R24.reuse, R22 ;  /* 0x0000001819167223 */ /* 0x080fe20000000016 */
[----:B------:R-:W-:Y:S01]  /*04c0*/  FFMA R20, R29, R24, R20 ;  /* 0x000000181d147223 */ /* 0x000fe20000000014 */
[----:B--2---:R-:W-:Y:S01]  /*04d0*/  FFMA R3, R13, R18, R12 ;  /* 0x000000120d037223 */ /* 0x004fe2000000000c */
[-C--:B------:R-:W-:Y:S01]  /*04e0*/  FFMA R27, R25, R26.reuse, R27 ;  /* 0x0000001a191b7223 */ /* 0x080fe2000000001b */
[-C--:B------:R-:W-:Y:S01]  /*04f0*/  FFMA R29, R29, R26.reuse, R7 ;  /* 0x0000001a1d1d7223 */ /* 0x080fe20000000007 */
[----:B------:R-:W-:Y:S01]  /*0500*/  FFMA R9, R13, R26, R22 ;  /* 0x0000001a0d097223 */ /* 0x000fe20000000016 */
[----:B------:R-:W-:Y:S01]  /*0510*/  FFMA R7, R11, R18, R6 ;  /* 0x000000120b077223 */ /* 0x000fe20000000006 */
[----:B------:R-:W-:Y:S01]  /*0520*/  FFMA R27, R13, R10, R27 ;  /* 0x0000000a0d1b7223 */ /* 0x000fe2000000001b */
[C---:B------:R-:W-:Y:S01]  /*0530*/  FFMA R13, R11.reuse, R26, R20 ;  /* 0x0000001a0b0d7223 */ /* 0x040fe20000000014 */
[----:B------:R-:W-:Y:S01]  /*0540*/  FFMA R29, R11, R10, R29 ;  /* 0x0000000a0b1d7223 */ /* 0x000fe2000000001d */
[----:B------:R-:W-:Y:S04]  /*0550*/  STG.E desc[UR4][R16.64], R3 ;  /* 0x0000000310007986 */ /* 0x000fe8000c101904 */
[----:B------:R-:W-:Y:S04]  /*0560*/  STG.E desc[UR4][R16.64+0x4], R7 ;  /* 0x0000040710007986 */ /* 0x000fe8000c101904 */
[----:B------:R-:W-:Y:S04]  /*0570*/  STG.E desc[UR4][R14.64], R9 ;  /* 0x000000090e007986 */ /* 0x000fe8000c101904 */
[----:B------:R-:W-:Y:S04]  /*0580*/  STG.E desc[UR4][R14.64+0x4], R13 ;  /* 0x0000040d0e007986 */ /* 0x000fe8000c101904 */
[----:B------:R-:W-:Y:S04]  /*0590*/  STG.E desc[UR4][R4.64], R27 ;  /* 0x0000001b04007986 */ /* 0x000fe8000c101904 */
[----:B------:R-:W-:Y:S01]  /*05a0*/  STG.E desc[UR4][R4.64+0x4], R29 ;  /* 0x0000041d04007986 */ /* 0x000fe2000c101904 */
[----:B------:R-:W-:Y:S05]  /*05b0*/  EXIT ;  /* 0x000000000000794d */ /* 0x000fea0003800000 */
.L_x_0:
[----:B------:R-:W-:-:S00]  /*05c0*/  BRA `(.L_x_0) ;  /* 0xfffffffc00fc7947 */ /* 0x000fc0000383ffff */
[----:B------:R-:W-:-:S00]  /*05d0*/  NOP ;  /* 0x0000000000007918 */ /* 0x000fc00000000000 */
        /* <DEDUP_REMOVED lines=10> */
.L_x_1:


//--------------------- .nv.shared.reserved.0     --------------------------
	.section	.nv.shared.reserved.0,"aw",@nobits
	.weak		__nv_reservedSMEM_offset_0_alias
	.size		__nv_reservedSMEM_offset_0_alias, 0, 64
	.other		__nv_reservedSMEM_offset_0_alias,@"STO_CUDA_RESERVED_SHARED STV_DEFAULT"
__nv_reservedSMEM_offset_0_alias:
	.zero		0
	.zero		64


//--------------------- .nv.constant0.kernmulRSymm --------------------------
	.section	.nv.constant0.kernmulRSymm,"a",@progbits
	.sectionflags	@""
	.align	4
.nv.constant0.kernmulRSymm:
	.zero		972


//--------------------- SYMBOLS --------------------------

	.type		.nv.reservedSmem.offset0,@object
	.size		.nv.reservedSmem.offset0,0x4
